//
// Generated by NVIDIA NVVM Compiler
//
// Compiler Build ID: CL-36424714
// Cuda compilation tools, release 13.0, V13.0.88
// Based on NVVM 20.0.0
//

.version 9.0
.target sm_100
.address_size 64

	// .globl	_Z18viterbiGPU_forwardPdS_S_Pii

.visible .entry _Z18viterbiGPU_forwardPdS_S_Pii(
	.param .u64 .ptr .align 1 _Z18viterbiGPU_forwardPdS_S_Pii_param_0,
	.param .u64 .ptr .align 1 _Z18viterbiGPU_forwardPdS_S_Pii_param_1,
	.param .u64 .ptr .align 1 _Z18viterbiGPU_forwardPdS_S_Pii_param_2,
	.param .u64 .ptr .align 1 _Z18viterbiGPU_forwardPdS_S_Pii_param_3,
	.param .u32 _Z18viterbiGPU_forwardPdS_S_Pii_param_4
)
{
	.reg .pred 	%p<5>;
	.reg .b32 	%r<26>;
	.reg .b64 	%rd<23>;
	.reg .b64 	%fd<18>;

	ld.param.u64 	%rd8, [_Z18viterbiGPU_forwardPdS_S_Pii_param_0];
	ld.param.u64 	%rd9, [_Z18viterbiGPU_forwardPdS_S_Pii_param_1];
	ld.param.u64 	%rd11, [_Z18viterbiGPU_forwardPdS_S_Pii_param_2];
	ld.param.u64 	%rd10, [_Z18viterbiGPU_forwardPdS_S_Pii_param_3];
	ld.param.u32 	%r13, [_Z18viterbiGPU_forwardPdS_S_Pii_param_4];
	cvta.to.global.u64 	%rd1, %rd11;
	mov.u32 	%r14, %tid.x;
	mov.u32 	%r15, %ctaid.x;
	mov.u32 	%r16, %ntid.x;
	mad.lo.s32 	%r23, %r15, %r16, %r14;
	setp.gt.s32 	%p1, %r23, 29;
	@%p1 bra 	$L__BB0_7;
	cvta.to.global.u64 	%rd12, %rd8;
	cvta.to.global.u64 	%rd13, %rd10;
	mul.lo.s32 	%r18, %r13, 30;
	add.s32 	%r19, %r18, %r23;
	mul.wide.s32 	%rd14, %r19, 8;
	add.s64 	%rd2, %rd12, %rd14;
	mov.b64 	%rd15, -4616189618054758400;
	st.global.u64 	[%rd2], %rd15;
	add.s32 	%r22, %r18, -30;
	shl.b32 	%r3, %r23, 1;
	mul.wide.s32 	%rd16, %r13, 4;
	add.s64 	%rd3, %rd13, %rd16;
	add.s64 	%rd4, %rd12, 8;
	cvta.to.global.u64 	%rd5, %rd9;
	mov.b32 	%r24, 0;
	mov.f64 	%fd16, 0dBFF0000000000000;
$L__BB0_2:
	mul.wide.s32 	%rd17, %r23, 8;
	add.s64 	%rd6, %rd5, %rd17;
	mul.wide.s32 	%rd18, %r22, 8;
	add.s64 	%rd7, %rd4, %rd18;
	ld.global.f64 	%fd7, [%rd7+-8];
	ld.global.f64 	%fd8, [%rd6];
	mul.f64 	%fd9, %fd7, %fd8;
	ld.global.u32 	%r25, [%rd3];
	add.s32 	%r20, %r3, %r25;
	mul.wide.s32 	%rd19, %r20, 8;
	add.s64 	%rd20, %rd1, %rd19;
	ld.global.f64 	%fd10, [%rd20];
	mul.f64 	%fd2, %fd9, %fd10;
	setp.geu.f64 	%p2, %fd16, %fd2;
	@%p2 bra 	$L__BB0_4;
	st.global.f64 	[%rd2], %fd2;
	ld.global.u32 	%r25, [%rd3];
	mov.f64 	%fd16, %fd2;
$L__BB0_4:
	ld.global.f64 	%fd11, [%rd7];
	ld.global.f64 	%fd12, [%rd6+240];
	mul.f64 	%fd13, %fd11, %fd12;
	add.s32 	%r21, %r3, %r25;
	mul.wide.s32 	%rd21, %r21, 8;
	add.s64 	%rd22, %rd1, %rd21;
	ld.global.f64 	%fd14, [%rd22];
	mul.f64 	%fd4, %fd13, %fd14;
	setp.geu.f64 	%p3, %fd16, %fd4;
	@%p3 bra 	$L__BB0_6;
	st.global.f64 	[%rd2], %fd4;
	mov.f64 	%fd16, %fd4;
$L__BB0_6:
	add.s32 	%r24, %r24, 2;
	add.s32 	%r23, %r23, 60;
	add.s32 	%r22, %r22, 2;
	setp.ne.s32 	%p4, %r24, 30;
	@%p4 bra 	$L__BB0_2;
$L__BB0_7:
	ret;

}
	// .globl	_Z15viterbiGPU_backPdS_S_i
.visible .entry _Z15viterbiGPU_backPdS_S_i(
	.param .u64 .ptr .align 1 _Z15viterbiGPU_backPdS_S_i_param_0,
	.param .u64 .ptr .align 1 _Z15viterbiGPU_backPdS_S_i_param_1,
	.param .u64 .ptr .align 1 _Z15viterbiGPU_backPdS_S_i_param_2,
	.param .u32 _Z15viterbiGPU_backPdS_S_i_param_3
)
{
	.reg .pred 	%p<5>;
	.reg .b32 	%r<18>;
	.reg .b64 	%rd<14>;
	.reg .b64 	%fd<19>;

	ld.param.u64 	%rd6, [_Z15viterbiGPU_backPdS_S_i_param_0];
	ld.param.u64 	%rd7, [_Z15viterbiGPU_backPdS_S_i_param_1];
	ld.param.u64 	%rd8, [_Z15viterbiGPU_backPdS_S_i_param_2];
	ld.param.u32 	%r9, [_Z15viterbiGPU_backPdS_S_i_param_3];
	mov.u32 	%r10, %tid.x;
	mov.u32 	%r11, %ctaid.x;
	mov.u32 	%r12, %ntid.x;
	mad.lo.s32 	%r16, %r11, %r12, %r10;
	setp.gt.s32 	%p1, %r16, 29;
	@%p1 bra 	$L__BB1_7;
	cvta.to.global.u64 	%rd9, %rd8;
	mul.lo.s32 	%r15, %r9, 30;
	add.s32 	%r14, %r15, %r16;
	mul.wide.s32 	%rd10, %r14, 8;
	add.s64 	%rd1, %rd9, %rd10;
	cvta.to.global.u64 	%rd11, %rd6;
	add.s64 	%rd2, %rd11, 8;
	cvta.to.global.u64 	%rd3, %rd7;
	mov.f64 	%fd17, 0dBFF0000000000000;
	mov.f64 	%fd15, 0d0000000000000000;
	mov.b32 	%r17, 1;
$L__BB1_2:
	mul.wide.s32 	%rd12, %r16, 8;
	add.s64 	%rd4, %rd3, %rd12;
	mul.wide.s32 	%rd13, %r15, 8;
	add.s64 	%rd5, %rd2, %rd13;
	ld.global.f64 	%fd10, [%rd5+-8];
	ld.global.f64 	%fd11, [%rd4];
	mul.f64 	%fd3, %fd10, %fd11;
	setp.geu.f64 	%p2, %fd17, %fd3;
	@%p2 bra 	$L__BB1_4;
	st.global.f64 	[%rd1], %fd15;
	mov.f64 	%fd17, %fd3;
$L__BB1_4:
	ld.global.f64 	%fd12, [%rd5];
	ld.global.f64 	%fd13, [%rd4+240];
	mul.f64 	%fd5, %fd12, %fd13;
	setp.geu.f64 	%p3, %fd17, %fd5;
	@%p3 bra 	$L__BB1_6;
	cvt.rn.f64.u32 	%fd14, %r17;
	st.global.f64 	[%rd1], %fd14;
	mov.f64 	%fd17, %fd5;
$L__BB1_6:
	add.f64 	%fd15, %fd15, 0d4000000000000000;
	add.s32 	%r17, %r17, 2;
	add.s32 	%r16, %r16, 60;
	add.s32 	%r15, %r15, 2;
	setp.ne.s32 	%p4, %r17, 31;
	@%p4 bra 	$L__BB1_2;
$L__BB1_7:
	ret;

}


// ===== COMPILED SASS (sm_100) =====

	.target	sm_100

	.elftype	@"ET_EXEC"


//--------------------- .note.nv.tkinfo           --------------------------
	.section	.note.nv.tkinfo,"",@"SHT_NOTE"
	.sectionflags	@"SHF_NOTE_NV_TKINFO"
	.tkinfo
        /*0018*/ 	.word	0x00000002
        /*0030*/ 	.string	""
        /*0030*/ 	.string	"ptxas"
        /*0030*/ 	.string	"Cuda compilation tools, release 13.0, V13.0.88"
        /*0030*/ 	.string	"Build cuda_13.0.r13.0/compiler.36424714_0"
        /*0030*/ 	.string	"-arch sm_100 -m 64 "



//--------------------- .note.nv.cuinfo           --------------------------
	.section	.note.nv.cuinfo,"",@"SHT_NOTE"
	.sectionflags	@"SHF_NOTE_NV_CUINFO"
        /*0018*/ 	.short	0x0002
        /*001a*/ 	.short	0x0064
        /*001c*/ 	.short	0x0082
	.zero		2


//--------------------- .nv.info                  --------------------------
	.section	.nv.info,"",@"SHT_CUDA_INFO"
	.align	4


	//----- nvinfo : EIATTR_REGCOUNT
	.align		4
        /*0000*/ 	.byte	0x04, 0x2f
        /*0002*/ 	.short	(.L_1 - .L_0)
	.align		4
.L_0:
        /*0004*/ 	.word	index@(_Z18viterbiGPU_forwardPdS_S_Pii)
        /*0008*/ 	.word	0x0000001e


	//----- nvinfo : EIATTR_FRAME_SIZE
	.align		4
.L_1:
        /*000c*/ 	.byte	0x04, 0x11
        /*000e*/ 	.short	(.L_3 - .L_2)
	.align		4
.L_2:
        /*0010*/ 	.word	index@(_Z18viterbiGPU_forwardPdS_S_Pii)
        /*0014*/ 	.word	0x00000000


	//----- nvinfo : EIATTR_REGCOUNT
	.align		4
.L_3:
        /*0018*/ 	.byte	0x04, 0x2f
        /*001a*/ 	.short	(.L_5 - .L_4)
	.align		4
.L_4:
        /*001c*/ 	.word	index@(_Z15viterbiGPU_backPdS_S_i)
        /*0020*/ 	.word	0x0000001c


	//----- nvinfo : EIATTR_FRAME_SIZE
	.align		4
.L_5:
        /*0024*/ 	.byte	0x04, 0x11
        /*0026*/ 	.short	(.L_7 - .L_6)
	.align		4
.L_6:
        /*0028*/ 	.word	index@(_Z15viterbiGPU_backPdS_S_i)
        /*002c*/ 	.word	0x00000000


	//----- nvinfo : EIATTR_MIN_STACK_SIZE
	.align		4
.L_7:
        /*0030*/ 	.byte	0x04, 0x12
        /*0032*/ 	.short	(.L_9 - .L_8)
	.align		4
.L_8:
        /*0034*/ 	.word	index@(_Z15viterbiGPU_backPdS_S_i)
        /*0038*/ 	.word	0x00000000


	//----- nvinfo : EIATTR_MIN_STACK_SIZE
	.align		4
.L_9:
        /*003c*/ 	.byte	0x04, 0x12
        /*003e*/ 	.short	(.L_11 - .L_10)
	.align		4
.L_10:
        /*0040*/ 	.word	index@(_Z18viterbiGPU_forwardPdS_S_Pii)
        /*0044*/ 	.word	0x00000000
.L_11:


//--------------------- .nv.compat                --------------------------
	.section	.nv.compat,"",@"SHT_CUDA_COMPAT_INFO"
	.align	4
        /*0000*/ 	.byte	0x02, 0x09, 0x00, 0x00, 0x02, 0x02, 0x01, 0x00, 0x02, 0x05, 0x05, 0x00, 0x03, 0x07, 0x01, 0x01
        /*0010*/ 	.byte	0x02, 0x03, 0x00, 0x00, 0x02, 0x06, 0x01, 0x00, 0x04, 0x0b, 0x08, 0x00, 0x01, 0x00, 0x00, 0x00
        /*0020*/ 	.byte	0x00, 0x00, 0x00, 0x00


//--------------------- .nv.info._Z15viterbiGPU_backPdS_S_i --------------------------
	.section	.nv.info._Z15viterbiGPU_backPdS_S_i,"",@"SHT_CUDA_INFO"
	.sectionflags	@""
	.align	4


	//----- nvinfo : EIATTR_CUDA_API_VERSION
	.align		4
        /*0000*/ 	.byte	0x04, 0x37
        /*0002*/ 	.short	(.L_13 - .L_12)
.L_12:
        /*0004*/ 	.word	0x00000082


	//----- nvinfo : EIATTR_KPARAM_INFO
	.align		4
.L_13:
        /*0008*/ 	.byte	0x04, 0x17
        /*000a*/ 	.short	(.L_15 - .L_14)
.L_14:
        /*000c*/ 	.word	0x00000000
        /*0010*/ 	.short	0x0003
        /*0012*/ 	.short	0x0018
        /*0014*/ 	.byte	0x00, 0xf0, 0x11, 0x00


	//----- nvinfo : EIATTR_KPARAM_INFO
	.align		4
.L_15:
        /*0018*/ 	.byte	0x04, 0x17
        /*001a*/ 	.short	(.L_17 - .L_16)
.L_16:
        /*001c*/ 	.word	0x00000000
        /*0020*/ 	.short	0x0002
        /*0022*/ 	.short	0x0010
        /*0024*/ 	.byte	0x00, 0xf5, 0x21, 0x00


	//----- nvinfo : EIATTR_KPARAM_INFO
	.align		4
.L_17:
        /*0028*/ 	.byte	0x04, 0x17
        /*002a*/ 	.short	(.L_19 - .L_18)
.L_18:
        /*002c*/ 	.word	0x00000000
        /*0030*/ 	.short	0x0001
        /*0032*/ 	.short	0x0008
        /*0034*/ 	.byte	0x00, 0xf5, 0x21, 0x00


	//----- nvinfo : EIATTR_KPARAM_INFO
	.align		4
.L_19:
        /*0038*/ 	.byte	0x04, 0x17
        /*003a*/ 	.short	(.L_21 - .L_20)
.L_20:
        /*003c*/ 	.word	0x00000000
        /*0040*/ 	.short	0x0000
        /*0042*/ 	.short	0x0000
        /*0044*/ 	.byte	0x00, 0xf5, 0x21, 0x00


	//----- nvinfo : EIATTR_SPARSE_MMA_MASK
	.align		4
.L_21:
        /*0048*/ 	.byte	0x03, 0x50
        /*004a*/ 	.short	0x0000


	//----- nvinfo : EIATTR_MAXREG_COUNT
	.align		4
        /*004c*/ 	.byte	0x03, 0x1b
        /*004e*/ 	.short	0x00ff


	//----- nvinfo : EIATTR_MERCURY_ISA_VERSION
	.align		4
        /*0050*/ 	.byte	0x03, 0x5f
        /*0052*/ 	.short	0x0101


	//----- nvinfo : EIATTR_VRC_CTA_INIT_COUNT
	.align		4
        /*0054*/ 	.byte	0x02, 0x4a
	.zero		1
	.zero		1


	//----- nvinfo : EIATTR_EXIT_INSTR_OFFSETS
	.align		4
        /*0058*/ 	.byte	0x04, 0x1c
        /*005a*/ 	.short	(.L_23 - .L_22)


	//   ....[0]....
.L_22:
        /*005c*/ 	.word	0x00000060


	//   ....[1]....
        /*0060*/ 	.word	0x00001460


	//   ....[2]....
        /*0064*/ 	.word	0x00001490


	//----- nvinfo : EIATTR_CBANK_PARAM_SIZE
	.align		4
.L_23:
        /*0068*/ 	.byte	0x03, 0x19
        /*006a*/ 	.short	0x001c


	//----- nvinfo : EIATTR_PARAM_CBANK
	.align		4
        /*006c*/ 	.byte	0x04, 0x0a
        /*006e*/ 	.short	(.L_25 - .L_24)
	.align		4
.L_24:
        /*0070*/ 	.word	index@(.nv.constant0._Z15viterbiGPU_backPdS_S_i)
        /*0074*/ 	.short	0x0380
        /*0076*/ 	.short	0x001c


	//----- nvinfo : EIATTR_SW_WAR
	.align		4
.L_25:
        /*0078*/ 	.byte	0x04, 0x36
        /*007a*/ 	.short	(.L_27 - .L_26)
.L_26:
        /*007c*/ 	.word	0x00000008
.L_27:


//--------------------- .nv.info._Z18viterbiGPU_forwardPdS_S_Pii --------------------------
	.section	.nv.info._Z18viterbiGPU_forwardPdS_S_Pii,"",@"SHT_CUDA_INFO"
	.sectionflags	@""
	.align	4


	//----- nvinfo : EIATTR_CUDA_API_VERSION
	.align		4
        /*0000*/ 	.byte	0x04, 0x37
        /*0002*/ 	.short	(.L_29 - .L_28)
.L_28:
        /*0004*/ 	.word	0x00000082


	//----- nvinfo : EIATTR_KPARAM_INFO
	.align		4
.L_29:
        /*0008*/ 	.byte	0x04, 0x17
        /*000a*/ 	.short	(.L_31 - .L_30)
.L_30:
        /*000c*/ 	.word	0x00000000
        /*0010*/ 	.short	0x0004
        /*0012*/ 	.short	0x0020
        /*0014*/ 	.byte	0x00, 0xf0, 0x11, 0x00


	//----- nvinfo : EIATTR_KPARAM_INFO
	.align		4
.L_31:
        /*0018*/ 	.byte	0x04, 0x17
        /*001a*/ 	.short	(.L_33 - .L_32)
.L_32:
        /*001c*/ 	.word	0x00000000
        /*0020*/ 	.short	0x0003
        /*0022*/ 	.short	0x0018
        /*0024*/ 	.byte	0x00, 0xf5, 0x21, 0x00


	//----- nvinfo : EIATTR_KPARAM_INFO
	.align		4
.L_33:
        /*0028*/ 	.byte	0x04, 0x17
        /*002a*/ 	.short	(.L_35 - .L_34)
.L_34:
        /*002c*/ 	.word	0x00000000
        /*0030*/ 	.short	0x0002
        /*0032*/ 	.short	0x0010
        /*0034*/ 	.byte	0x00, 0xf5, 0x21, 0x00


	//----- nvinfo : EIATTR_KPARAM_INFO
	.align		4
.L_35:
        /*0038*/ 	.byte	0x04, 0x17
        /*003a*/ 	.short	(.L_37 - .L_36)
.L_36:
        /*003c*/ 	.word	0x00000000
        /*0040*/ 	.short	0x0001
        /*0042*/ 	.short	0x0008
        /*0044*/ 	.byte	0x00, 0xf5, 0x21, 0x00


	//----- nvinfo : EIATTR_KPARAM_INFO
	.align		4
.L_37:
        /*0048*/ 	.byte	0x04, 0x17
        /*004a*/ 	.short	(.L_39 - .L_38)
.L_38:
        /*004c*/ 	.word	0x00000000
        /*0050*/ 	.short	0x0000
        /*0052*/ 	.short	0x0000
        /*0054*/ 	.byte	0x00, 0xf5, 0x21, 0x00


	//----- nvinfo : EIATTR_SPARSE_MMA_MASK
	.align		4
.L_39:
        /*0058*/ 	.byte	0x03, 0x50
        /*005a*/ 	.short	0x0000


	//----- nvinfo : EIATTR_MAXREG_COUNT
	.align		4
        /*005c*/ 	.byte	0x03, 0x1b
        /*005e*/ 	.short	0x00ff


	//----- nvinfo : EIATTR_MERCURY_ISA_VERSION
	.align		4
        /*0060*/ 	.byte	0x03, 0x5f
        /*0062*/ 	.short	0x0101


	//----- nvinfo : EIATTR_VRC_CTA_INIT_COUNT
	.align		4
        /*0064*/ 	.byte	0x02, 0x4a
	.zero		1
	.zero		1


	//----- nvinfo : EIATTR_EXIT_INSTR_OFFSETS
	.align		4
        /*0068*/ 	.byte	0x04, 0x1c
        /*006a*/ 	.short	(.L_41 - .L_40)


	//   ....[0]....
.L_40:
        /*006c*/ 	.word	0x00000060


	//   ....[1]....
        /*0070*/ 	.word	0x00001ba0


	//   ....[2]....
        /*0074*/ 	.word	0x00001bc0


	//----- nvinfo : EIATTR_CBANK_PARAM_SIZE
	.align		4
.L_41:
        /*0078*/ 	.byte	0x03, 0x19
        /*007a*/ 	.short	0x0024


	//----- nvinfo : EIATTR_PARAM_CBANK
	.align		4
        /*007c*/ 	.byte	0x04, 0x0a
        /*007e*/ 	.short	(.L_43 - .L_42)
	.align		4
.L_42:
        /*0080*/ 	.word	index@(.nv.constant0._Z18viterbiGPU_forwardPdS_S_Pii)
        /*0084*/ 	.short	0x0380
        /*0086*/ 	.short	0x0024


	//----- nvinfo : EIATTR_SW_WAR
	.align		4
.L_43:
        /*0088*/ 	.byte	0x04, 0x36
        /*008a*/ 	.short	(.L_45 - .L_44)
.L_44:
        /*008c*/ 	.word	0x00000008
.L_45:


//--------------------- .nv.callgraph             --------------------------
	.section	.nv.callgraph,"",@"SHT_CUDA_CALLGRAPH"
	.align	4
	.sectionentsize	8
	.align		4
        /*0000*/ 	.word	0x00000000
	.align		4
        /*0004*/ 	.word	0xffffffff
	.align		4
        /*0008*/ 	.word	0x00000000
	.align		4
        /*000c*/ 	.word	0xfffffffe
	.align		4
        /*0010*/ 	.word	0x00000000
	.align		4
        /*0014*/ 	.word	0xfffffffd
	.align		4
        /*0018*/ 	.word	0x00000000
	.align		4
        /*001c*/ 	.word	0xfffffffc


//--------------------- .text._Z15viterbiGPU_backPdS_S_i --------------------------
	.section	.text._Z15viterbiGPU_backPdS_S_i,"ax",@progbits
	.align	128
        .global         _Z15viterbiGPU_backPdS_S_i
        .type           _Z15viterbiGPU_backPdS_S_i,@function
        .size           _Z15viterbiGPU_backPdS_S_i,(.L_x_2 - _Z15viterbiGPU_backPdS_S_i)
        .other          _Z15viterbiGPU_backPdS_S_i,@"STO_CUDA_ENTRY STV_DEFAULT"
_Z15viterbiGPU_backPdS_S_i:
.text._Z15viterbiGPU_backPdS_S_i:
[----:B------:R-:W-:Y:S01]  /*0000*/  LDC R1, c[0x0][0x37c] ;  /* 0x0000df00ff017b82 */ /* 0x000fe20000000800 */
[----:B------:R-:W0:Y:S07]  /*0010*/  S2R R0, SR_TID.X ;  /* 0x0000000000007919 */ /* 0x000e2e0000002100 */
[----:B------:R-:W0:Y:S08]  /*0020*/  S2UR UR4, SR_CTAID.X ;  /* 0x00000000000479c3 */ /* 0x000e300000002500 */
[----:B------:R-:W0:Y:S02]  /*0030*/  LDC R3, c[0x0][0x360] ;  /* 0x0000d800ff037b82 */ /* 0x000e240000000800 */
[----:B0-----:R-:W-:-:S05]  /*0040*/  IMAD R0, R3, UR4, R0 ;  /* 0x0000000403007c24 */ /* 0x001fca000f8e0200 */
[----:B------:R-:W-:-:S13]  /*0050*/  ISETP.GT.AND P0, PT, R0, 0x1d, PT ;  /* 0x0000001d0000780c */ /* 0x000fda0003f04270 */
[----:B------:R-:W-:Y:S05]  /*0060*/  @P0 EXIT ;  /* 0x000000000000094d */ /* 0x000fea0003800000 */
[----:B------:R-:W0:Y:S01]  /*0070*/  LDC.64 R8, c[0x0][0x380] ;  /* 0x0000e000ff087b82 */ /* 0x000e220000000a00 */
[----:B------:R-:W1:Y:S07]  /*0080*/  LDCU.64 UR4, c[0x0][0x358] ;  /* 0x00006b00ff0477ac */ /* 0x000e6e0008000a00 */
[----:B------:R-:W2:Y:S08]  /*0090*/  LDC R11, c[0x0][0x398] ;  /* 0x0000e600ff0b7b82 */ /* 0x000eb00000000800 */
[----:B------:R-:W3:Y:S01]  /*00a0*/  LDC.64 R6, c[0x0][0x388] ;  /* 0x0000e200ff067b82 */ /* 0x000ee20000000a00 */
[----:B0-----:R-:W-:-:S07]  /*00b0*/  IADD3 R8, P0, PT, R8, 0x8, RZ ;  /* 0x0000000808087810 */ /* 0x001fce0007f1e0ff */
[----:B------:R-:W0:Y:S01]  /*00c0*/  LDC.64 R12, c[0x0][0x390] ;  /* 0x0000e400ff0c7b82 */ /* 0x000e220000000a00 */
[----:B------:R-:W-:Y:S01]  /*00d0*/  IADD3.X R9, PT, PT, RZ, R9, RZ, P0, !PT ;  /* 0x00000009ff097210 */ /* 0x000fe200007fe4ff */
[----:B--2---:R-:W-:-:S04]  /*00e0*/  IMAD R11, R11, 0x1e, RZ ;  /* 0x0000001e0b0b7824 */ /* 0x004fc800078e02ff */
[----:B------:R-:W-:-:S04]  /*00f0*/  IMAD.WIDE R22, R11, 0x8, R8 ;  /* 0x000000080b167825 */ /* 0x000fc800078e0208 */
[C---:B---3--:R-:W-:Y:S01]  /*0100*/  IMAD.WIDE R18, R0.reuse, 0x8, R6 ;  /* 0x0000000800127825 */ /* 0x048fe200078e0206 */
[----:B-1----:R-:W2:Y:S04]  /*0110*/  LDG.E.64 R2, desc[UR4][R22.64+-0x8] ;  /* 0xfffff80416027981 */ /* 0x002ea8000c1e1b00 */
[----:B------:R-:W2:Y:S02]  /*0120*/  LDG.E.64 R4, desc[UR4][R18.64] ;  /* 0x0000000412047981 */ /* 0x000ea4000c1e1b00 */
[----:B--2---:R-:W-:Y:S01]  /*0130*/  DMUL R16, R2, R4 ;  /* 0x0000000402107228 */ /* 0x004fe20000000000 */
[----:B------:R-:W-:-:S07]  /*0140*/  IMAD.IADD R5, R0, 0x1, R11 ;  /* 0x0000000100057824 */ /* 0x000fce00078e020b */
[----:B------:R-:W-:Y:S01]  /*0150*/  DSETP.GT.AND P0, PT, R16, -1, PT ;  /* 0xbff000001000742a */ /* 0x000fe20003f04000 */
[----:B0-----:R-:W-:-:S13]  /*0160*/  IMAD.WIDE R4, R5, 0x8, R12 ;  /* 0x0000000805047825 */ /* 0x001fda00078e020c */
[----:B------:R-:W-:Y:S04]  /*0170*/  @P0 STG.E.64 desc[UR4][R4.64], RZ ;  /* 0x000000ff04000986 */ /* 0x000fe8000c101b04 */
[----:B------:R-:W2:Y:S04]  /*0180*/  LDG.E.64 R14, desc[UR4][R22.64] ;  /* 0x00000004160e7981 */ /* 0x000ea8000c1e1b00 */
[----:B------:R-:W2:Y:S01]  /*0190*/  LDG.E.64 R12, desc[UR4][R18.64+0xf0] ;  /* 0x0000f004120c7981 */ /* 0x000ea2000c1e1b00 */
[----:B------:R-:W-:Y:S01]  /*01a0*/  MOV R2, 0x0 ;  /* 0x0000000000027802 */ /* 0x000fe20000000f00 */
[----:B------:R-:W-:Y:S01]  /*01b0*/  IMAD.MOV.U32 R3, RZ, RZ, -0x40100000 ;  /* 0xbff00000ff037424 */ /* 0x000fe200078e00ff */
[----:B------:R-:W-:Y:S01]  /*01c0*/  @P0 MOV R2, R16 ;  /* 0x0000001000020202 */ /* 0x000fe20000000f00 */
[----:B------:R-:W-:Y:S01]  /*01d0*/  @P0 IMAD.MOV.U32 R3, RZ, RZ, R17 ;  /* 0x000000ffff030224 */ /* 0x000fe200078e0011 */
[----:B------:R-:W-:-:S05]  /*01e0*/  IADD3 R17, PT, PT, R11, 0x2, RZ ;  /* 0x000000020b117810 */ /* 0x000fca0007ffe0ff */
[----:B------:R-:W-:Y:S01]  /*01f0*/  IMAD.WIDE R16, R17, 0x8, R8 ;  /* 0x0000000811107825 */ /* 0x000fe200078e0208 */
[----:B--2---:R-:W-:-:S08]  /*0200*/  DMUL R14, R14, R12 ;  /* 0x0000000c0e0e7228 */ /* 0x004fd00000000000 */
[----:B------:R-:W-:Y:S01]  /*0210*/  DSETP.GEU.AND P0, PT, R2, R14, PT ;  /* 0x0000000e0200722a */ /* 0x000fe20003f0e000 */
[----:B------:R-:W-:-:S13]  /*0220*/  VIADD R13, R0, 0x3c ;  /* 0x0000003c000d7836 */ /* 0x000fda0000000000 */
[----:B------:R-:W0:Y:S01]  /*0230*/  @!P0 I2F.F64.U32 R20, 0x1 ;  /* 0x0000000100148912 */ /* 0x000e220000201800 */
[----:B------:R-:W-:Y:S01]  /*0240*/  IMAD.WIDE R12, R13, 0x8, R6 ;  /* 0x000000080d0c7825 */ /* 0x000fe200078e0206 */
[----:B0-----:R0:W-:Y:S04]  /*0250*/  @!P0 STG.E.64 desc[UR4][R4.64], R20 ;  /* 0x0000001404008986 */ /* 0x0011e8000c101b04 */
[----:B------:R-:W2:Y:S04]  /*0260*/  LDG.E.64 R18, desc[UR4][R16.64+-0x8] ;  /* 0xfffff80410127981 */ /* 0x000ea8000c1e1b00 */
[----:B------:R-:W2:Y:S01]  /*0270*/  LDG.E.64 R22, desc[UR4][R12.64] ;  /* 0x000000040c167981 */ /* 0x000ea2000c1e1b00 */
[----:B------:R-:W-:Y:S01]  /*0280*/  @!P0 MOV R2, R14 ;  /* 0x0000000e00028202 */ /* 0x000fe20000000f00 */
[----:B------:R-:W-:Y:S01]  /*0290*/  @!P0 IMAD.MOV.U32 R3, RZ, RZ, R15 ;  /* 0x000000ffff038224 */ /* 0x000fe200078e000f */
[----:B--2---:R-:W-:-:S08]  /*02a0*/  DMUL R22, R18, R22 ;  /* 0x0000001612167228 */ /* 0x004fd00000000000 */
[----:B------:R-:W-:-:S14]  /*02b0*/  DSETP.GEU.AND P0, PT, R2, R22, PT ;  /* 0x000000160200722a */ /* 0x000fdc0003f0e000 */
[----:B------:R-:W-:Y:S01]  /*02c0*/  @!P0 MOV R24, 0x0 ;  /* 0x0000000000188802 */ /* 0x000fe20000000f00 */
[----:B------:R-:W-:-:S05]  /*02d0*/  @!P0 IMAD.MOV.U32 R25, RZ, RZ, 0x40000000 ;  /* 0x40000000ff198424 */ /* 0x000fca00078e00ff */
[----:B------:R1:W-:Y:S04]  /*02e0*/  @!P0 STG.E.64 desc[UR4][R4.64], R24 ;  /* 0x0000001804008986 */ /* 0x0003e8000c101b04 */
[----:B------:R-:W2:Y:S04]  /*02f0*/  LDG.E.64 R18, desc[UR4][R16.64] ;  /* 0x0000000410127981 */ /* 0x000ea8000c1e1b00 */
[----:B------:R-:W2:Y:S01]  /*0300*/  LDG.E.64 R14, desc[UR4][R12.64+0xf0] ;  /* 0x0000f0040c0e7981 */ /* 0x000ea2000c1e1b00 */
[----:B------:R-:W-:Y:S01]  /*0310*/  @!P0 MOV R2, R22 ;  /* 0x0000001600028202 */ /* 0x000fe20000000f00 */
[----:B------:R-:W-:Y:S01]  /*0320*/  @!P0 IMAD.MOV.U32 R3, RZ, RZ, R23 ;  /* 0x000000ffff038224 */ /* 0x000fe200078e0017 */
[----:B0-----:R-:W-:-:S05]  /*0330*/  IADD3 R21, PT, PT, R11, 0x4, RZ ;  /* 0x000000040b157810 */ /* 0x001fca0007ffe0ff */
        /* <DEDUP_REMOVED lines=13> */
[----:B-1----:R-:W-:Y:S01]  /*0410*/  @!P0 MOV R24, 0x0 ;  /* 0x0000000000188802 */ /* 0x002fe20000000f00 */
[----:B------:R-:W-:-:S05]  /*0420*/  @!P0 IMAD.MOV.U32 R25, RZ, RZ, 0x40100000 ;  /* 0x40100000ff198424 */ /* 0x000fca00078e00ff */
[----:B------:R1:W-:Y:S04]  /*0430*/  @!P0 STG.E.64 desc[UR4][R4.64], R24 ;  /* 0x0000001804008986 */ /* 0x0003e8000c101b04 */
[----:B------:R-:W2:Y:S04]  /*0440*/  LDG.E.64 R16, desc[UR4][R20.64] ;  /* 0x0000000414107981 */ /* 0x000ea8000c1e1b00 */
[----:B------:R-:W2:Y:S01]  /*0450*/  LDG.E.64 R18, desc[UR4][R14.64+0xf0] ;  /* 0x0000f0040e127981 */ /* 0x000ea2000c1e1b00 */
[----:B------:R-:W-:Y:S01]  /*0460*/  @!P0 MOV R2, R12 ;  /* 0x0000000c00028202 */ /* 0x000fe20000000f00 */
[----:B------:R-:W-:-:S02]  /*0470*/  @!P0 IMAD.MOV.U32 R3, RZ, RZ, R13 ;  /* 0x000000ffff038224 */ /* 0x000fc400078e000d */
[----:B------:R-:W-:-:S04]  /*0480*/  VIADD R13, R0, 0xb4 ;  /* 0x000000b4000d7836 */ /* 0x000fc80000000000 */
[----:B------:R-:W-:Y:S01]  /*0490*/  IMAD.WIDE R12, R13, 0x8, R6 ;  /* 0x000000080d0c7825 */ /* 0x000fe200078e0206 */
[----:B--2---:R-:W-:-:S08]  /*04a0*/  DMUL R16, R16, R18 ;  /* 0x0000001210107228 */ /* 0x004fd00000000000 */
[----:B------:R-:W-:Y:S01]  /*04b0*/  DSETP.GEU.AND P0, PT, R2, R16, PT ;  /* 0x000000100200722a */ /* 0x000fe20003f0e000 */
[----:B------:R-:W-:-:S13]  /*04c0*/  IADD3 R19, PT, PT, R11, 0x6, RZ ;  /* 0x000000060b137810 */ /* 0x000fda0007ffe0ff */
[----:B0-----:R-:W0:Y:S01]  /*04d0*/  @!P0 I2F.F64.U32 R22, 0x5 ;  /* 0x0000000500168912 */ /* 0x001e220000201800 */
        /* <DEDUP_REMOVED lines=8> */
[----:B-1----:R-:W-:Y:S02]  /*0560*/  @!P0 MOV R24, 0x0 ;  /* 0x0000000000188802 */ /* 0x002fe40000000f00 */
[----:B------:R-:W-:-:S05]  /*0570*/  @!P0 MOV R25, 0x40180000 ;  /* 0x4018000000198802 */ /* 0x000fca0000000f00 */
[----:B------:R1:W-:Y:S04]  /*0580*/  @!P0 STG.E.64 desc[UR4][R4.64], R24 ;  /* 0x0000001804008986 */ /* 0x0003e8000c101b04 */
[----:B------:R-:W2:Y:S04]  /*0590*/  LDG.E.64 R16, desc[UR4][R18.64] ;  /* 0x0000000412107981 */ /* 0x000ea8000c1e1b00 */
[----:B------:R-:W2:Y:S01]  /*05a0*/  LDG.E.64 R20, desc[UR4][R12.64+0xf0] ;  /* 0x0000f0040c147981 */ /* 0x000ea2000c1e1b00 */
[----:B------:R-:W-:Y:S01]  /*05b0*/  @!P0 IMAD.MOV.U32 R2, RZ, RZ, R14 ;  /* 0x000000ffff028224 */ /* 0x000fe200078e000e */
[----:B------:R-:W-:Y:S01]  /*05c0*/  @!P0 MOV R3, R15 ;  /* 0x0000000f00038202 */ /* 0x000fe20000000f00 */
        /* <DEDUP_REMOVED lines=10> */
[----:B------:R-:W-:-:S02]  /*0670*/  @!P0 MOV R2, R16 ;  /* 0x0000001000028202 */ /* 0x000fc40000000f00 */
[----:B------:R-:W-:Y:S01]  /*0680*/  @!P0 MOV R3, R17 ;  /* 0x0000001100038202 */ /* 0x000fe20000000f00 */
[----:B--2---:R-:W-:-:S08]  /*0690*/  DMUL R12, R18, R12 ;  /* 0x0000000c120c7228 */ /* 0x004fd00000000000 */
[----:B------:R-:W-:-:S14]  /*06a0*/  DSETP.GEU.AND P0, PT, R2, R12, PT ;  /* 0x0000000c0200722a */ /* 0x000fdc0003f0e000 */
[----:B-1----:R-:W-:Y:S01]  /*06b0*/  @!P0 IMAD.MOV.U32 R24, RZ, RZ, 0x0 ;  /* 0x00000000ff188424 */ /* 0x002fe200078e00ff */
[----:B------:R-:W-:-:S05]  /*06c0*/  @!P0 MOV R25, 0x40200000 ;  /* 0x4020000000198802 */ /* 0x000fca0000000f00 */
[----:B------:R1:W-:Y:S04]  /*06d0*/  @!P0 STG.E.64 desc[UR4][R4.64], R24 ;  /* 0x0000001804008986 */ /* 0x0003e8000c101b04 */
[----:B------:R-:W2:Y:S04]  /*06e0*/  LDG.E.64 R16, desc[UR4][R20.64] ;  /* 0x0000000414107981 */ /* 0x000ea8000c1e1b00 */
[----:B------:R-:W2:Y:S01]  /*06f0*/  LDG.E.64 R18, desc[UR4][R14.64+0xf0] ;  /* 0x0000f0040e127981 */ /* 0x000ea2000c1e1b00 */
[----:B------:R-:W-:Y:S01]  /*0700*/  @!P0 MOV R2, R12 ;  /* 0x0000000c00028202 */ /* 0x000fe20000000f00 */
[----:B------:R-:W-:Y:S01]  /*0710*/  @!P0 IMAD.MOV.U32 R3, RZ, RZ, R13 ;  /* 0x000000ffff038224 */ /* 0x000fe200078e000d */
[----:B------:R-:W-:-:S05]  /*0720*/  IADD3 R13, PT, PT, R0, 0x12c, RZ ;  /* 0x0000012c000d7810 */ /* 0x000fca0007ffe0ff */
        /* <DEDUP_REMOVED lines=9> */
[----:B------:R-:W-:Y:S01]  /*07c0*/  @!P0 IMAD.MOV.U32 R2, RZ, RZ, R16 ;  /* 0x000000ffff028224 */ /* 0x000fe200078e0010 */
[----:B------:R-:W-:Y:S01]  /*07d0*/  @!P0 MOV R3, R17 ;  /* 0x0000001100038202 */ /* 0x000fe20000000f00 */
[----:B--2---:R-:W-:-:S08]  /*07e0*/  DMUL R14, R20, R14 ;  /* 0x0000000e140e7228 */ /* 0x004fd00000000000 */
[----:B------:R-:W-:-:S14]  /*07f0*/  DSETP.GEU.AND P0, PT, R2, R14, PT ;  /* 0x0000000e0200722a */ /* 0x000fdc0003f0e000 */
[----:B-1----:R-:W-:Y:S01]  /*0800*/  @!P0 MOV R24, 0x0 ;  /* 0x0000000000188802 */ /* 0x002fe20000000f00 */
[----:B------:R-:W-:-:S05]  /*0810*/  @!P0 IMAD.MOV.U32 R25, RZ, RZ, 0x40240000 ;  /* 0x40240000ff198424 */ /* 0x000fca00078e00ff */
[----:B------:R1:W-:Y:S04]  /*0820*/  @!P0 STG.E.64 desc[UR4][R4.64], R24 ;  /* 0x0000001804008986 */ /* 0x0003e8000c101b04 */
[----:B------:R-:W2:Y:S04]  /*0830*/  LDG.E.64 R16, desc[UR4][R18.64] ;  /* 0x0000000412107981 */ /* 0x000ea8000c1e1b00 */
[----:B------:R-:W2:Y:S01]  /*0840*/  LDG.E.64 R20, desc[UR4][R12.64+0xf0] ;  /* 0x0000f0040c147981 */ /* 0x000ea2000c1e1b00 */
[----:B------:R-:W-:Y:S02]  /*0850*/  @!P0 MOV R2, R14 ;  /* 0x0000000e00028202 */ /* 0x000fe40000000f00 */
[----:B------:R-:W-:-:S02]  /*0860*/  @!P0 MOV R3, R15 ;  /* 0x0000000f00038202 */ /* 0x000fc40000000f00 */
[----:B------:R-:W-:-:S05]  /*0870*/  IADD3 R15, PT, PT, R0, 0x168, RZ ;  /* 0x00000168000f7810 */ /* 0x000fca0007ffe0ff */
[----:B------:R-:W-:Y:S01]  /*0880*/  IMAD.WIDE R14, R15, 0x8, R6 ;  /* 0x000000080f0e7825 */ /* 0x000fe200078e0206 */
[----:B--2---:R-:W-:-:S08]  /*0890*/  DMUL R16, R16, R20 ;  /* 0x0000001410107228 */ /* 0x004fd00000000000 */
[----:B------:R-:W-:Y:S01]  /*08a0*/  DSETP.GEU.AND P0, PT, R2, R16, PT ;  /* 0x000000100200722a */ /* 0x000fe20003f0e000 */
[----:B------:R-:W-:-:S13]  /*08b0*/  VIADD R21, R11, 0xc ;  /* 0x0000000c0b157836 */ /* 0x000fda0000000000 */
        /* <DEDUP_REMOVED lines=163> */
[----:B------:R-:W-:-:S02]  /*12f0*/  IADD3 R21, PT, PT, R11, 0x1c, RZ ;  /* 0x0000001c0b157810 */ /* 0x000fc40007ffe0ff */
[----:B------:R-:W-:-:S03]  /*1300*/  IADD3 R11, PT, PT, R0, 0x348, RZ ;  /* 0x00000348000b7810 */ /* 0x000fc60007ffe0ff */
[----:B------:R-:W-:-:S04]  /*1310*/  IMAD.WIDE R8, R21, 0x8, R8 ;  /* 0x0000000815087825 */ /* 0x000fc800078e0208 */
[----:B------:R-:W-:Y:S01]  /*1320*/  IMAD.WIDE R6, R11, 0x8, R6 ;  /* 0x000000080b067825 */ /* 0x000fe200078e0206 */
[----:B--2---:R-:W-:-:S08]  /*1330*/  DMUL R14, R14, R16 ;  /* 0x000000100e0e7228 */ /* 0x004fd00000000000 */
[----:B------:R-:W-:-:S14]  /*1340*/  DSETP.GEU.AND P0, PT, R2, R14, PT ;  /* 0x0000000e0200722a */ /* 0x000fdc0003f0e000 */
[----:B------:R-:W1:Y:S02]  /*1350*/  @!P0 I2F.F64.U32 R16, 0x1b ;  /* 0x0000001b00108912 */ /* 0x000e640000201800 */
[----:B-1----:R0:W-:Y:S04]  /*1360*/  @!P0 STG.E.64 desc[UR4][R4.64], R16 ;  /* 0x0000001004008986 */ /* 0x0021e8000c101b04 */
[----:B------:R-:W2:Y:S04]  /*1370*/  LDG.E.64 R10, desc[UR4][R8.64+-0x8] ;  /* 0xfffff804080a7981 */ /* 0x000ea8000c1e1b00 */
[----:B------:R-:W2:Y:S01]  /*1380*/  LDG.E.64 R12, desc[UR4][R6.64] ;  /* 0x00000004060c7981 */ /* 0x000ea2000c1e1b00 */
[----:B------:R-:W-:Y:S01]  /*1390*/  @!P0 IMAD.MOV.U32 R2, RZ, RZ, R14 ;  /* 0x000000ffff028224 */ /* 0x000fe200078e000e */
[----:B------:R-:W-:Y:S01]  /*13a0*/  @!P0 MOV R3, R15 ;  /* 0x0000000f00038202 */ /* 0x000fe20000000f00 */
[----:B--2---:R-:W-:-:S08]  /*13b0*/  DMUL R10, R10, R12 ;  /* 0x0000000c0a0a7228 */ /* 0x004fd00000000000 */
[----:B------:R-:W-:-:S14]  /*13c0*/  DSETP.GEU.AND P0, PT, R2, R10, PT ;  /* 0x0000000a0200722a */ /* 0x000fdc0003f0e000 */
[----:B------:R-:W-:Y:S01]  /*13d0*/  @!P0 MOV R18, 0x0 ;  /* 0x0000000000128802 */ /* 0x000fe20000000f00 */
[----:B------:R-:W-:-:S05]  /*13e0*/  @!P0 IMAD.MOV.U32 R19, RZ, RZ, 0x403c0000 ;  /* 0x403c0000ff138424 */ /* 0x000fca00078e00ff */
[----:B------:R0:W-:Y:S04]  /*13f0*/  @!P0 STG.E.64 desc[UR4][R4.64], R18 ;  /* 0x0000001204008986 */ /* 0x0001e8000c101b04 */
[----:B------:R-:W2:Y:S04]  /*1400*/  LDG.E.64 R12, desc[UR4][R8.64] ;  /* 0x00000004080c7981 */ /* 0x000ea8000c1e1b00 */
[----:B------:R-:W2:Y:S01]  /*1410*/  LDG.E.64 R14, desc[UR4][R6.64+0xf0] ;  /* 0x0000f004060e7981 */ /* 0x000ea2000c1e1b00 */
[----:B------:R-:W-:Y:S02]  /*1420*/  @!P0 MOV R2, R10 ;  /* 0x0000000a00028202 */ /* 0x000fe40000000f00 */
[----:B------:R-:W-:Y:S01]  /*1430*/  @!P0 MOV R3, R11 ;  /* 0x0000000b00038202 */ /* 0x000fe20000000f00 */
[----:B--2---:R-:W-:-:S08]  /*1440*/  DMUL R12, R12, R14 ;  /* 0x0000000e0c0c7228 */ /* 0x004fd00000000000 */
[----:B------:R-:W-:-:S14]  /*1450*/  DSETP.GEU.AND P0, PT, R2, R12, PT ;  /* 0x0000000c0200722a */ /* 0x000fdc0003f0e000 */
[----:B0-----:R-:W-:Y:S05]  /*1460*/  @P0 EXIT ;  /* 0x000000000000094d */ /* 0x001fea0003800000 */
[----:B------:R-:W0:Y:S02]  /*1470*/  I2F.F64.U32 R2, 0x1d ;  /* 0x0000001d00027912 */ /* 0x000e240000201800 */
[----:B0-----:R-:W-:Y:S01]  /*1480*/  STG.E.64 desc[UR4][R4.64], R2 ;  /* 0x0000000204007986 */ /* 0x001fe2000c101b04 */
[----:B------:R-:W-:Y:S05]  /*1490*/  EXIT ;  /* 0x000000000000794d */ /* 0x000fea0003800000 */
.L_x_0:
[----:B------:R-:W-:-:S00]  /*14a0*/  BRA `(.L_x_0) ;  /* 0xfffffffc00fc7947 */ /* 0x000fc0000383ffff */
[----:B------:R-:W-:-:S00]  /*14b0*/  NOP ;  /* 0x0000000000007918 */ /* 0x000fc00000000000 */
        /* <DEDUP_REMOVED lines=12> */
.L_x_2:


//--------------------- .text._Z18viterbiGPU_forwardPdS_S_Pii --------------------------
	.section	.text._Z18viterbiGPU_forwardPdS_S_Pii,"ax",@progbits
	.align	128
        .global         _Z18viterbiGPU_forwardPdS_S_Pii
        .type           _Z18viterbiGPU_forwardPdS_S_Pii,@function
        .size           _Z18viterbiGPU_forwardPdS_S_Pii,(.L_x_3 - _Z18viterbiGPU_forwardPdS_S_Pii)
        .other          _Z18viterbiGPU_forwardPdS_S_Pii,@"STO_CUDA_ENTRY STV_DEFAULT"
_Z18viterbiGPU_forwardPdS_S_Pii:
.text._Z18viterbiGPU_forwardPdS_S_Pii:
[----:B------:R-:W-:Y:S01]  /*0000*/  LDC R1, c[0x0][0x37c] ;  /* 0x0000df00ff017b82 */ /* 0x000fe20000000800 */
[----:B------:R-:W0:Y:S07]  /*0010*/  S2R R15, SR_TID.X ;  /* 0x00000000000f7919 */ /* 0x000e2e0000002100 */
[----:B------:R-:W0:Y:S08]  /*0020*/  S2UR UR4, SR_CTAID.X ;  /* 0x00000000000479c3 */ /* 0x000e300000002500 */
[----:B------:R-:W0:Y:S02]  /*0030*/  LDC R0, c[0x0][0x360] ;  /* 0x0000d800ff007b82 */ /* 0x000e240000000800 */
[----:B0-----:R-:W-:-:S05]  /*0040*/  IMAD R15, R0, UR4, R15 ;  /* 0x00000004000f7c24 */ /* 0x001fca000f8e020f */
[----:B------:R-:W-:-:S13]  /*0050*/  ISETP.GT.AND P0, PT, R15, 0x1d, PT ;  /* 0x0000001d0f00780c */ /* 0x000fda0003f04270 */
[----:B------:R-:W-:Y:S05]  /*0060*/  @P0 EXIT ;  /* 0x000000000000094d */ /* 0x000fea0003800000 */
[----:B------:R-:W0:Y:S01]  /*0070*/  LDC R0, c[0x0][0x3a0] ;  /* 0x0000e800ff007b82 */ /* 0x000e220000000800 */
[----:B------:R-:W1:Y:S01]  /*0080*/  LDCU.64 UR4, c[0x0][0x358] ;  /* 0x00006b00ff0477ac */ /* 0x000e620008000a00 */
[----:B------:R-:W-:Y:S01]  /*0090*/  HFMA2 R16, -RZ, RZ, 0, 0 ;  /* 0x00000000ff107431 */ /* 0x000fe200000001ff */
[----:B------:R-:W-:-:S05]  /*00a0*/  MOV R17, 0xbff00000 ;  /* 0xbff0000000117802 */ /* 0x000fca0000000f00 */
[----:B------:R-:W2:Y:S08]  /*00b0*/  LDC.64 R4, c[0x0][0x380] ;  /* 0x0000e000ff047b82 */ /* 0x000eb00000000a00 */
[----:B------:R-:W3:Y:S01]  /*00c0*/  LDC.64 R8, c[0x0][0x398] ;  /* 0x0000e600ff087b82 */ /* 0x000ee20000000a00 */
[----:B0-----:R-:W-:-:S07]  /*00d0*/  IMAD R3, R0, 0x1e, R15 ;  /* 0x0000001e00037824 */ /* 0x001fce00078e020f */
[----:B------:R-:W0:Y:S01]  /*00e0*/  LDC.64 R12, c[0x0][0x380] ;  /* 0x0000e000ff0c7b82 */ /* 0x000e220000000a00 */
[----:B--2---:R-:W-:-:S07]  /*00f0*/  IMAD.WIDE R4, R3, 0x8, R4 ;  /* 0x0000000803047825 */ /* 0x004fce00078e0204 */
[----:B------:R-:W2:Y:S01]  /*0100*/  LDC.64 R10, c[0x0][0x388] ;  /* 0x0000e200ff0a7b82 */ /* 0x000ea20000000a00 */
[----:B-1----:R1:W-:Y:S01]  /*0110*/  STG.E.64 desc[UR4][R4.64], R16 ;  /* 0x0000001004007986 */ /* 0x0023e2000c101b04 */
[----:B---3--:R-:W-:-:S06]  /*0120*/  IMAD.WIDE R8, R0, 0x4, R8 ;  /* 0x0000000400087825 */ /* 0x008fcc00078e0208 */
[----:B------:R-:W3:Y:S01]  /*0130*/  LDC.64 R6, c[0x0][0x390] ;  /* 0x0000e400ff067b82 */ /* 0x000ee20000000a00 */
[----:B------:R-:W4:Y:S01]  /*0140*/  LDG.E R2, desc[UR4][R8.64] ;  /* 0x0000000408027981 */ /* 0x000f22000c1e1900 */
[----:B------:R-:W-:Y:S01]  /*0150*/  HFMA2 R19, -RZ, RZ, 0, 1.78813934326171875e-06 ;  /* 0x0000001eff137431 */ /* 0x000fe200000001ff */
[----:B0-----:R-:W-:-:S05]  /*0160*/  IADD3 R12, P0, PT, R12, 0x8, RZ ;  /* 0x000000080c0c7810 */ /* 0x001fca0007f1e0ff */
[----:B------:R-:W-:Y:S02]  /*0170*/  IMAD.X R13, RZ, RZ, R13, P0 ;  /* 0x000000ffff0d7224 */ /* 0x000fe400000e060d */
[----:B------:R-:W-:Y:S02]  /*0180*/  IMAD R19, R0, R19, -0x1e ;  /* 0xffffffe200137424 */ /* 0x000fe400078e0213 */
[----:B--2---:R-:W-:-:S04]  /*0190*/  IMAD.WIDE R20, R15, 0x8, R10 ;  /* 0x000000080f147825 */ /* 0x004fc800078e020a */
[----:B------:R-:W-:Y:S01]  /*01a0*/  IMAD.WIDE R18, R19, 0x8, R12 ;  /* 0x0000000813127825 */ /* 0x000fe200078e020c */
[----:B-1----:R-:W2:Y:S04]  /*01b0*/  LDG.E.64 R16, desc[UR4][R20.64] ;  /* 0x0000000414107981 */ /* 0x002ea8000c1e1b00 */
[----:B------:R-:W2:Y:S01]  /*01c0*/  LDG.E.64 R22, desc[UR4][R18.64+-0x8] ;  /* 0xfffff80412167981 */ /* 0x000ea2000c1e1b00 */
[----:B----4-:R-:W-:-:S05]  /*01d0*/  LEA R25, R15, R2, 0x1 ;  /* 0x000000020f197211 */ /* 0x010fca00078e08ff */
[----:B---3--:R-:W-:-:S06]  /*01e0*/  IMAD.WIDE R24, R25, 0x8, R6 ;  /* 0x0000000819187825 */ /* 0x008fcc00078e0206 */
[----:B------:R-:W3:Y:S01]  /*01f0*/  LDG.E.64 R24, desc[UR4][R24.64] ;  /* 0x0000000418187981 */ /* 0x000ee2000c1e1b00 */
[----:B--2---:R-:W-:-:S08]  /*0200*/  DMUL R22, R22, R16 ;  /* 0x0000001016167228 */ /* 0x004fd00000000000 */
[----:B---3--:R-:W-:-:S08]  /*0210*/  DMUL R22, R22, R24 ;  /* 0x0000001816167228 */ /* 0x008fd00000000000 */
[----:B------:R-:W-:-:S14]  /*0220*/  DSETP.GT.AND P0, PT, R22, -1, PT ;  /* 0xbff000001600742a */ /* 0x000fdc0003f04000 */
[----:B------:R0:W-:Y:S04]  /*0230*/  @P0 STG.E.64 desc[UR4][R4.64], R22 ;  /* 0x0000001604000986 */ /* 0x0001e8000c101b04 */
[----:B------:R-:W2:Y:S04]  /*0240*/  @P0 LDG.E R2, desc[UR4][R8.64] ;  /* 0x0000000408020981 */ /* 0x000ea8000c1e1900 */
[----:B------:R-:W3:Y:S01]  /*0250*/  LDG.E.64 R20, desc[UR4][R20.64+0xf0] ;  /* 0x0000f00414147981 */ /* 0x000ee2000c1e1b00 */
[----:B--2---:R-:W-:-:S03]  /*0260*/  LEA R27, R15, R2, 0x1 ;  /* 0x000000020f1b7211 */ /* 0x004fc600078e08ff */
[----:B------:R1:W3:Y:S02]  /*0270*/  LDG.E.64 R2, desc[UR4][R18.64] ;  /* 0x0000000412027981 */ /* 0x0002e4000c1e1b00 */
[----:B------:R-:W-:-:S06]  /*0280*/  IMAD.WIDE R26, R27, 0x8, R6 ;  /* 0x000000081b1a7825 */ /* 0x000fcc00078e0206 */
[----:B------:R-:W2:Y:S01]  /*0290*/  LDG.E.64 R26, desc[UR4][R26.64] ;  /* 0x000000041a1a7981 */ /* 0x000ea2000c1e1b00 */
[----:B------:R-:W-:-:S04]  /*02a0*/  IMAD R0, R0, 0x1e, RZ ;  /* 0x0000001e00007824 */ /* 0x000fc800078e02ff */
[----:B-1----:R-:W-:-:S04]  /*02b0*/  VIADD R19, R0, 0xffffffe4 ;  /* 0xffffffe400137836 */ /* 0x002fc80000000000 */
[----:B------:R-:W-:Y:S01]  /*02c0*/  IMAD.WIDE R18, R19, 0x8, R12 ;  /* 0x0000000813127825 */ /* 0x000fe200078e020c */
[----:B---3--:R-:W-:Y:S01]  /*02d0*/  DMUL R16, R2, R20 ;  /* 0x0000001402107228 */ /* 0x008fe20000000000 */
[----:B------:R-:W-:Y:S02]  /*02e0*/  MOV R2, 0x0 ;  /* 0x0000000000027802 */ /* 0x000fe40000000f00 */
[----:B------:R-:W-:Y:S01]  /*02f0*/  IMAD.MOV.U32 R3, RZ, RZ, -0x40100000 ;  /* 0xbff00000ff037424 */ /* 0x000fe200078e00ff */
[----:B------:R-:W-:Y:S02]  /*0300*/  @P0 MOV R2, R22 ;  /* 0x0000001600020202 */ /* 0x000fe40000000f00 */
[----:B------:R-:W-:Y:S02]  /*0310*/  @P0 MOV R3, R23 ;  /* 0x0000001700030202 */ /* 0x000fe40000000f00 */
[----:B--2---:R-:W-:-:S08]  /*0320*/  DMUL R16, R16, R26 ;  /* 0x0000001a10107228 */ /* 0x004fd00000000000 */
[----:B------:R-:W-:Y:S01]  /*0330*/  DSETP.GEU.AND P0, PT, R2, R16, PT ;  /* 0x000000100200722a */ /* 0x000fe20003f0e000 */
[----:B0-----:R-:W-:-:S05]  /*0340*/  IADD3 R23, PT, PT, R15, 0x3c, RZ ;  /* 0x0000003c0f177810 */ /* 0x001fca0007ffe0ff */
[----:B------:R-:W-:-:S08]  /*0350*/  IMAD.WIDE R20, R23, 0x8, R10 ;  /* 0x0000000817147825 */ /* 0x000fd000078e020a */
[----:B------:R0:W-:Y:S04]  /*0360*/  @!P0 STG.E.64 desc[UR4][R4.64], R16 ;  /* 0x0000001004008986 */ /* 0x0001e8000c101b04 */
[----:B------:R-:W2:Y:S04]  /*0370*/  LDG.E R14, desc[UR4][R8.64] ;  /* 0x00000004080e7981 */ /* 0x000ea8000c1e1900 */
[----:B------:R-:W3:Y:S04]  /*0380*/  LDG.E.64 R22, desc[UR4][R18.64+-0x8] ;  /* 0xfffff80412167981 */ /* 0x000ee8000c1e1b00 */
[----:B------:R-:W3:Y:S01]  /*0390*/  LDG.E.64 R24, desc[UR4][R20.64] ;  /* 0x0000000414187981 */ /* 0x000ee2000c1e1b00 */
[----:B--2---:R-:W-:Y:S01]  /*03a0*/  LEA R27, R15, R14, 0x1 ;  /* 0x0000000e0f1b7211 */ /* 0x004fe200078e08ff */
[----:B---3--:R-:W-:-:S04]  /*03b0*/  DMUL R22, R22, R24 ;  /* 0x0000001816167228 */ /* 0x008fc80000000000 */
[----:B------:R-:W-:-:S06]  /*03c0*/  IMAD.WIDE R24, R27, 0x8, R6 ;  /* 0x000000081b187825 */ /* 0x000fcc00078e0206 */
[----:B------:R-:W2:Y:S01]  /*03d0*/  LDG.E.64 R24, desc[UR4][R24.64] ;  /* 0x0000000418187981 */ /* 0x000ea2000c1e1b00 */
[----:B------:R-:W-:Y:S02]  /*03e0*/  @!P0 MOV R2, R16 ;  /* 0x0000001000028202 */ /* 0x000fe40000000f00 */
[----:B------:R-:W-:Y:S01]  /*03f0*/  @!P0 MOV R3, R17 ;  /* 0x0000001100038202 */ /* 0x000fe20000000f00 */
[----:B--2---:R-:W-:-:S08]  /*0400*/  DMUL R22, R22, R24 ;  /* 0x0000001816167228 */ /* 0x004fd00000000000 */
[----:B------:R-:W-:-:S14]  /*0410*/  DSETP.GEU.AND P0, PT, R2, R22, PT ;  /* 0x000000160200722a */ /* 0x000fdc0003f0e000 */
[----:B------:R1:W-:Y:S04]  /*0420*/  @!P0 STG.E.64 desc[UR4][R4.64], R22 ;  /* 0x0000001604008986 */ /* 0x0003e8000c101b04 */
[----:B------:R-:W2:Y:S04]  /*0430*/  @!P0 LDG.E R14, desc[UR4][R8.64] ;  /* 0x00000004080e8981 */ /* 0x000ea8000c1e1900 */
[----:B------:R-:W0:Y:S04]  /*0440*/  LDG.E.64 R18, desc[UR4][R18.64] ;  /* 0x0000000412127981 */ /* 0x000e28000c1e1b00 */
[----:B------:R-:W0:Y:S01]  /*0450*/  LDG.E.64 R20, desc[UR4][R20.64+0xf0] ;  /* 0x0000f00414147981 */ /* 0x000e22000c1e1b00 */
[----:B--2---:R-:W-:-:S04]  /*0460*/  IMAD R27, R15, 0x2, R14 ;  /* 0x000000020f1b7824 */ /* 0x004fc800078e020e */
[----:B------:R-:W-:-:S06]  /*0470*/  IMAD.WIDE R26, R27, 0x8, R6 ;  /* 0x000000081b1a7825 */ /* 0x000fcc00078e0206 */
[----:B------:R-:W2:Y:S01]  /*0480*/  LDG.E.64 R26, desc[UR4][R26.64] ;  /* 0x000000041a1a7981 */ /* 0x000ea2000c1e1b00 */
[----:B0-----:R-:W-:Y:S01]  /*0490*/  DMUL R16, R18, R20 ;  /* 0x0000001412107228 */ /* 0x001fe20000000000 */
[----:B------:R-:W-:Y:S02]  /*04a0*/  @!P0 MOV R2, R22 ;  /* 0x0000001600028202 */ /* 0x000fe40000000f00 */
[----:B------:R-:W-:Y:S01]  /*04b0*/  @!P0 MOV R3, R23 ;  /* 0x0000001700038202 */ /* 0x000fe20000000f00 */
[----:B------:R-:W-:Y:S01]  /*04c0*/  VIADD R25, R0, 0xffffffe6 ;  /* 0xffffffe600197836 */ /* 0x000fe20000000000 */
[----:B-1----:R-:W-:-:S03]  /*04d0*/  IADD3 R23, PT, PT, R15, 0x78, RZ ;  /* 0x000000780f177810 */ /* 0x002fc60007ffe0ff */
[----:B------:R-:W-:-:S04]  /*04e0*/  IMAD.WIDE R18, R25, 0x8, R12 ;  /* 0x0000000819127825 */ /* 0x000fc800078e020c */
[----:B------:R-:W-:Y:S01]  /*04f0*/  IMAD.WIDE R22, R23, 0x8, R10 ;  /* 0x0000000817167825 */ /* 0x000fe200078e020a */
[----:B--2---:R-:W-:-:S08]  /*0500*/  DMUL R16, R16, R26 ;  /* 0x0000001a10107228 */ /* 0x004fd00000000000 */
[----:B------:R-:W-:-:S14]  /*0510*/  DSETP.GEU.AND P0, PT, R2, R16, PT ;  /* 0x000000100200722a */ /* 0x000fdc0003f0e000 */
        /* <DEDUP_REMOVED lines=324> */
[----:B--2---:R-:W-:-:S05]  /*1960*/  LEA R27, R15, R14, 0x1 ;  /* 0x0000000e0f1b7211 */ /* 0x004fca00078e08ff */
[----:B------:R-:W-:-:S06]  /*1970*/  IMAD.WIDE R26, R27, 0x8, R6 ;  /* 0x000000081b1a7825 */ /* 0x000fcc00078e0206 */
[----:B------:R-:W2:Y:S01]  /*1980*/  LDG.E.64 R26, desc[UR4][R26.64] ;  /* 0x000000041a1a7981 */ /* 0x000ea2000c1e1b00 */
[----:B0-----:R-:W-:Y:S01]  /*1990*/  DMUL R16, R18, R20 ;  /* 0x0000001412107228 */ /* 0x001fe20000000000 */
[----:B------:R-:W-:Y:S01]  /*19a0*/  @!P0 IMAD.MOV.U32 R2, RZ, RZ, R22 ;  /* 0x000000ffff028224 */ /* 0x000fe200078e0016 */
[----:B------:R-:W-:-:S06]  /*19b0*/  @!P0 MOV R3, R23 ;  /* 0x0000001700038202 */ /* 0x000fcc0000000f00 */
[----:B--2---:R-:W-:-:S08]  /*19c0*/  DMUL R16, R16, R26 ;  /* 0x0000001a10107228 */ /* 0x004fd00000000000 */
[----:B------:R-:W-:-:S14]  /*19d0*/  DSETP.GEU.AND P0, PT, R2, R16, PT ;  /* 0x000000100200722a */ /* 0x000fdc0003f0e000 */
[----:B------:R0:W-:Y:S04]  /*19e0*/  @!P0 STG.E.64 desc[UR4][R4.64], R16 ;  /* 0x0000001004008986 */ /* 0x0001e8000c101b04 */
[----:B------:R-:W2:Y:S01]  /*19f0*/  LDG.E R14, desc[UR4][R8.64] ;  /* 0x00000004080e7981 */ /* 0x000ea2000c1e1900 */
[----:B-1----:R-:W-:Y:S02]  /*1a00*/  IADD3 R23, PT, PT, R0, -0x2, RZ ;  /* 0xfffffffe00177810 */ /* 0x002fe40007ffe0ff */
[----:B------:R-:W-:-:S03]  /*1a10*/  IADD3 R19, PT, PT, R15, 0x348, RZ ;  /* 0x000003480f137810 */ /* 0x000fc60007ffe0ff */
[----:B------:R-:W-:-:S04]  /*1a20*/  IMAD.WIDE R12, R23, 0x8, R12 ;  /* 0x00000008170c7825 */ /* 0x000fc800078e020c */
[----:B------:R-:W-:Y:S02]  /*1a30*/  IMAD.WIDE R10, R19, 0x8, R10 ;  /* 0x00000008130a7825 */ /* 0x000fe400078e020a */
[----:B------:R-:W3:Y:S04]  /*1a40*/  LDG.E.64 R18, desc[UR4][R12.64+-0x8] ;  /* 0xfffff8040c127981 */ /* 0x000ee8000c1e1b00 */
[----:B------:R-:W3:Y:S01]  /*1a50*/  LDG.E.64 R20, desc[UR4][R10.64] ;  /* 0x000000040a147981 */ /* 0x000ee2000c1e1b00 */
[----:B--2---:R-:W-:-:S05]  /*1a60*/  LEA R23, R15, R14, 0x1 ;  /* 0x0000000e0f177211 */ /* 0x004fca00078e08ff */
[----:B------:R-:W-:-:S06]  /*1a70*/  IMAD.WIDE R22, R23, 0x8, R6 ;  /* 0x0000000817167825 */ /* 0x000fcc00078e0206 */
[----:B------:R-:W2:Y:S01]  /*1a80*/  LDG.E.64 R22, desc[UR4][R22.64] ;  /* 0x0000000416167981 */ /* 0x000ea2000c1e1b00 */
[----:B---3--:R-:W-:Y:S01]  /*1a90*/  DMUL R18, R18, R20 ;  /* 0x0000001412127228 */ /* 0x008fe20000000000 */
[----:B------:R-:W-:Y:S01]  /*1aa0*/  @!P0 IMAD.MOV.U32 R2, RZ, RZ, R16 ;  /* 0x000000ffff028224 */ /* 0x000fe200078e0010 */
[----:B------:R-:W-:-:S06]  /*1ab0*/  @!P0 MOV R3, R17 ;  /* 0x0000001100038202 */ /* 0x000fcc0000000f00 */
[----:B--2---:R-:W-:-:S08]  /*1ac0*/  DMUL R18, R18, R22 ;  /* 0x0000001612127228 */ /* 0x004fd00000000000 */
[----:B------:R-:W-:-:S14]  /*1ad0*/  DSETP.GEU.AND P0, PT, R2, R18, PT ;  /* 0x000000120200722a */ /* 0x000fdc0003f0e000 */
[----:B------:R0:W-:Y:S04]  /*1ae0*/  @!P0 STG.E.64 desc[UR4][R4.64], R18 ;  /* 0x0000001204008986 */ /* 0x0001e8000c101b04 */
[----:B------:R-:W2:Y:S04]  /*1af0*/  @!P0 LDG.E R14, desc[UR4][R8.64] ;  /* 0x00000004080e8981 */ /* 0x000ea8000c1e1900 */
[----:B------:R-:W3:Y:S04]  /*1b00*/  LDG.E.64 R12, desc[UR4][R12.64] ;  /* 0x000000040c0c7981 */ /* 0x000ee8000c1e1b00 */
[----:B------:R-:W3:Y:S01]  /*1b10*/  LDG.E.64 R10, desc[UR4][R10.64+0xf0] ;  /* 0x0000f0040a0a7981 */ /* 0x000ee2000c1e1b00 */
[----:B--2---:R-:W-:-:S05]  /*1b20*/  LEA R15, R15, R14, 0x1 ;  /* 0x0000000e0f0f7211 */ /* 0x004fca00078e08ff */
[----:B------:R-:W-:-:S06]  /*1b30*/  IMAD.WIDE R14, R15, 0x8, R6 ;  /* 0x000000080f0e7825 */ /* 0x000fcc00078e0206 */
[----:B------:R-:W2:Y:S01]  /*1b40*/  LDG.E.64 R14, desc[UR4][R14.64] ;  /* 0x000000040e0e7981 */ /* 0x000ea2000c1e1b00 */
[----:B---3--:R-:W-:Y:S01]  /*1b50*/  DMUL R6, R12, R10 ;  /* 0x0000000a0c067228 */ /* 0x008fe20000000000 */
[----:B------:R-:W-:Y:S02]  /*1b60*/  @!P0 MOV R2, R18 ;  /* 0x0000001200028202 */ /* 0x000fe40000000f00 */
[----:B------:R-:W-:-:S05]  /*1b70*/  @!P0 MOV R3, R19 ;  /* 0x0000001300038202 */ /* 0x000fca0000000f00 */
[----:B--2---:R-:W-:-:S08]  /*1b80*/  DMUL R6, R6, R14 ;  /* 0x0000000e06067228 */ /* 0x004fd00000000000 */
[----:B------:R-:W-:-:S14]  /*1b90*/  DSETP.GEU.AND P0, PT, R2, R6, PT ;  /* 0x000000060200722a */ /* 0x000fdc0003f0e000 */
[----:B0-----:R-:W-:Y:S05]  /*1ba0*/  @P0 EXIT ;  /* 0x000000000000094d */ /* 0x001fea0003800000 */
[----:B------:R-:W-:Y:S01]  /*1bb0*/  STG.E.64 desc[UR4][R4.64], R6 ;  /* 0x0000000604007986 */ /* 0x000fe2000c101b04 */
[----:B------:R-:W-:Y:S05]  /*1bc0*/  EXIT ;  /* 0x000000000000794d */ /* 0x000fea0003800000 */
.L_x_1:
        /* <DEDUP_REMOVED lines=11> */
.L_x_3:


//--------------------- .nv.shared.reserved.0     --------------------------
	.section	.nv.shared.reserved.0,"aw",@nobits
	.weak		__nv_reservedSMEM_offset_0_alias
	.size		__nv_reservedSMEM_offset_0_alias, 0, 64
	.other		__nv_reservedSMEM_offset_0_alias,@"STO_CUDA_RESERVED_SHARED STV_DEFAULT"
__nv_reservedSMEM_offset_0_alias:
	.zero		0
	.zero		64


//--------------------- .nv.constant0._Z15viterbiGPU_backPdS_S_i --------------------------
	.section	.nv.constant0._Z15viterbiGPU_backPdS_S_i,"a",@progbits
	.sectionflags	@""
	.align	4
.nv.constant0._Z15viterbiGPU_backPdS_S_i:
	.zero		924


//--------------------- .nv.constant0._Z18viterbiGPU_forwardPdS_S_Pii --------------------------
	.section	.nv.constant0._Z18viterbiGPU_forwardPdS_S_Pii,"a",@progbits
	.sectionflags	@""
	.align	4
.nv.constant0._Z18viterbiGPU_forwardPdS_S_Pii:
	.zero		932


//--------------------- SYMBOLS --------------------------

	.type		.nv.reservedSmem.offset0,@object
	.size		.nv.reservedSmem.offset0,0x4
